//
// Generated by NVIDIA NVVM Compiler
//
// Compiler Build ID: CL-36424714
// Cuda compilation tools, release 13.0, V13.0.88
// Based on NVVM 20.0.0
//

.version 9.0
.target sm_100
.address_size 64

	// .globl	_Z6kernelP6SpherePh

.visible .entry _Z6kernelP6SpherePh(
	.param .u64 .ptr .align 1 _Z6kernelP6SpherePh_param_0,
	.param .u64 .ptr .align 1 _Z6kernelP6SpherePh_param_1
)
{
	.reg .pred 	%p<10>;
	.reg .b16 	%rs<2>;
	.reg .b32 	%r<15>;
	.reg .b32 	%f<159>;
	.reg .b64 	%rd<11>;

	ld.param.u64 	%rd5, [_Z6kernelP6SpherePh_param_0];
	ld.param.u64 	%rd4, [_Z6kernelP6SpherePh_param_1];
	cvta.to.global.u64 	%rd6, %rd5;
	mov.u32 	%r1, %ctaid.x;
	mov.u32 	%r2, %ctaid.y;
	add.s32 	%r6, %r1, -1024;
	cvt.rn.f32.s32 	%f1, %r6;
	add.s32 	%r7, %r2, -1024;
	cvt.rn.f32.s32 	%f2, %r7;
	add.s64 	%rd10, %rd6, 56;
	mov.f32 	%f139, 0f00000000;
	mov.f32 	%f140, 0fD09502F9;
	mov.b32 	%r14, 0;
	mov.f32 	%f138, %f139;
	mov.f32 	%f137, %f139;
$L__BB0_1:
	ld.global.f32 	%f68, [%rd10+-40];
	sub.f32 	%f69, %f1, %f68;
	ld.global.f32 	%f70, [%rd10+-36];
	sub.f32 	%f71, %f2, %f70;
	mul.f32 	%f8, %f69, %f69;
	mul.f32 	%f9, %f71, %f71;
	add.f32 	%f72, %f8, %f9;
	ld.global.f32 	%f73, [%rd10+-44];
	mul.f32 	%f10, %f73, %f73;
	setp.geu.f32 	%p1, %f72, %f10;
	mov.f32 	%f136, 0fD09502F9;
	@%p1 bra 	$L__BB0_3;
	sub.f32 	%f74, %f10, %f8;
	sub.f32 	%f75, %f74, %f9;
	sqrt.rn.f32 	%f76, %f75;
	sqrt.rn.f32 	%f77, %f10;
	div.rn.f32 	%f135, %f76, %f77;
	ld.global.f32 	%f78, [%rd10+-32];
	add.f32 	%f136, %f76, %f78;
$L__BB0_3:
	setp.leu.f32 	%p2, %f136, %f140;
	@%p2 bra 	$L__BB0_5;
	ld.global.f32 	%f79, [%rd10+-56];
	mul.f32 	%f137, %f135, %f79;
	ld.global.f32 	%f80, [%rd10+-48];
	mul.f32 	%f138, %f135, %f80;
	ld.global.f32 	%f81, [%rd10+-52];
	mul.f32 	%f139, %f135, %f81;
	mov.f32 	%f140, %f136;
$L__BB0_5:
	ld.global.f32 	%f83, [%rd10+-12];
	sub.f32 	%f84, %f1, %f83;
	ld.global.f32 	%f85, [%rd10+-8];
	sub.f32 	%f86, %f2, %f85;
	mul.f32 	%f22, %f84, %f84;
	mul.f32 	%f23, %f86, %f86;
	add.f32 	%f87, %f22, %f23;
	ld.global.f32 	%f88, [%rd10+-16];
	mul.f32 	%f24, %f88, %f88;
	setp.geu.f32 	%p3, %f87, %f24;
	mov.f32 	%f142, 0fD09502F9;
	@%p3 bra 	$L__BB0_7;
	sub.f32 	%f89, %f24, %f22;
	sub.f32 	%f90, %f89, %f23;
	sqrt.rn.f32 	%f91, %f90;
	sqrt.rn.f32 	%f92, %f24;
	div.rn.f32 	%f135, %f91, %f92;
	ld.global.f32 	%f93, [%rd10+-4];
	add.f32 	%f142, %f91, %f93;
$L__BB0_7:
	setp.leu.f32 	%p4, %f142, %f140;
	@%p4 bra 	$L__BB0_9;
	ld.global.f32 	%f94, [%rd10+-28];
	mul.f32 	%f137, %f135, %f94;
	ld.global.f32 	%f95, [%rd10+-20];
	mul.f32 	%f138, %f135, %f95;
	ld.global.f32 	%f96, [%rd10+-24];
	mul.f32 	%f139, %f135, %f96;
	mov.f32 	%f140, %f142;
$L__BB0_9:
	ld.global.f32 	%f98, [%rd10+16];
	sub.f32 	%f99, %f1, %f98;
	ld.global.f32 	%f100, [%rd10+20];
	sub.f32 	%f101, %f2, %f100;
	mul.f32 	%f36, %f99, %f99;
	mul.f32 	%f37, %f101, %f101;
	add.f32 	%f102, %f36, %f37;
	ld.global.f32 	%f103, [%rd10+12];
	mul.f32 	%f38, %f103, %f103;
	setp.geu.f32 	%p5, %f102, %f38;
	mov.f32 	%f148, 0fD09502F9;
	@%p5 bra 	$L__BB0_11;
	sub.f32 	%f104, %f38, %f36;
	sub.f32 	%f105, %f104, %f37;
	sqrt.rn.f32 	%f106, %f105;
	sqrt.rn.f32 	%f107, %f38;
	div.rn.f32 	%f135, %f106, %f107;
	ld.global.f32 	%f108, [%rd10+24];
	add.f32 	%f148, %f106, %f108;
$L__BB0_11:
	setp.leu.f32 	%p6, %f148, %f140;
	@%p6 bra 	$L__BB0_13;
	ld.global.f32 	%f109, [%rd10];
	mul.f32 	%f137, %f135, %f109;
	ld.global.f32 	%f110, [%rd10+8];
	mul.f32 	%f138, %f135, %f110;
	ld.global.f32 	%f111, [%rd10+4];
	mul.f32 	%f139, %f135, %f111;
	mov.f32 	%f140, %f148;
$L__BB0_13:
	ld.global.f32 	%f113, [%rd10+44];
	sub.f32 	%f114, %f1, %f113;
	ld.global.f32 	%f115, [%rd10+48];
	sub.f32 	%f116, %f2, %f115;
	mul.f32 	%f50, %f114, %f114;
	mul.f32 	%f51, %f116, %f116;
	add.f32 	%f117, %f50, %f51;
	ld.global.f32 	%f118, [%rd10+40];
	mul.f32 	%f52, %f118, %f118;
	setp.geu.f32 	%p7, %f117, %f52;
	mov.f32 	%f154, 0fD09502F9;
	@%p7 bra 	$L__BB0_15;
	sub.f32 	%f119, %f52, %f50;
	sub.f32 	%f120, %f119, %f51;
	sqrt.rn.f32 	%f121, %f120;
	sqrt.rn.f32 	%f122, %f52;
	div.rn.f32 	%f135, %f121, %f122;
	ld.global.f32 	%f123, [%rd10+52];
	add.f32 	%f154, %f121, %f123;
$L__BB0_15:
	setp.leu.f32 	%p8, %f154, %f140;
	@%p8 bra 	$L__BB0_17;
	ld.global.f32 	%f124, [%rd10+28];
	mul.f32 	%f137, %f135, %f124;
	ld.global.f32 	%f125, [%rd10+36];
	mul.f32 	%f138, %f135, %f125;
	ld.global.f32 	%f126, [%rd10+32];
	mul.f32 	%f139, %f135, %f126;
	mov.f32 	%f140, %f154;
$L__BB0_17:
	add.s32 	%r14, %r14, 4;
	add.s64 	%rd10, %rd10, 112;
	setp.ne.s32 	%p9, %r14, 20;
	@%p9 bra 	$L__BB0_1;
	cvta.to.global.u64 	%rd7, %rd4;
	mul.f32 	%f127, %f137, 0f437F0000;
	cvt.rzi.s32.f32 	%r8, %f127;
	shl.b32 	%r9, %r2, 13;
	shl.b32 	%r10, %r1, 2;
	add.s32 	%r11, %r9, %r10;
	cvt.u64.u32 	%rd8, %r11;
	add.s64 	%rd9, %rd7, %rd8;
	st.global.u8 	[%rd9], %r8;
	mul.f32 	%f128, %f138, 0f437F0000;
	cvt.rzi.s32.f32 	%r12, %f128;
	st.global.u8 	[%rd9+1], %r12;
	mul.f32 	%f129, %f139, 0f437F0000;
	cvt.rzi.s32.f32 	%r13, %f129;
	st.global.u8 	[%rd9+2], %r13;
	mov.b16 	%rs1, 255;
	st.global.u8 	[%rd9+3], %rs1;
	ret;

}


// ===== COMPILED SASS (sm_100) =====

	.target	sm_100

	.elftype	@"ET_EXEC"


//--------------------- .note.nv.tkinfo           --------------------------
	.section	.note.nv.tkinfo,"",@"SHT_NOTE"
	.sectionflags	@"SHF_NOTE_NV_TKINFO"
	.tkinfo
        /*0018*/ 	.word	0x00000002
        /*0030*/ 	.string	""
        /*0030*/ 	.string	"ptxas"
        /*0030*/ 	.string	"Cuda compilation tools, release 13.0, V13.0.88"
        /*0030*/ 	.string	"Build cuda_13.0.r13.0/compiler.36424714_0"
        /*0030*/ 	.string	"-arch sm_100 -m 64 "



//--------------------- .note.nv.cuinfo           --------------------------
	.section	.note.nv.cuinfo,"",@"SHT_NOTE"
	.sectionflags	@"SHF_NOTE_NV_CUINFO"
        /*0018*/ 	.short	0x0002
        /*001a*/ 	.short	0x0064
        /*001c*/ 	.short	0x0082
	.zero		2


//--------------------- .nv.info                  --------------------------
	.section	.nv.info,"",@"SHT_CUDA_INFO"
	.align	4


	//----- nvinfo : EIATTR_REGCOUNT
	.align		4
        /*0000*/ 	.byte	0x04, 0x2f
        /*0002*/ 	.short	(.L_1 - .L_0)
	.align		4
.L_0:
        /*0004*/ 	.word	index@(_Z6kernelP6SpherePh)
        /*0008*/ 	.word	0x00000018


	//----- nvinfo : EIATTR_FRAME_SIZE
	.align		4
.L_1:
        /*000c*/ 	.byte	0x04, 0x11
        /*000e*/ 	.short	(.L_3 - .L_2)
	.align		4
.L_2:
        /*0010*/ 	.word	index@($__internal_1_$__cuda_sm3x_div_rn_noftz_f32_slowpath)
        /*0014*/ 	.word	0x00000000


	//----- nvinfo : EIATTR_FRAME_SIZE
	.align		4
.L_3:
        /*0018*/ 	.byte	0x04, 0x11
        /*001a*/ 	.short	(.L_5 - .L_4)
	.align		4
.L_4:
        /*001c*/ 	.word	index@($__internal_0_$__cuda_sm20_sqrt_rn_f32_slowpath)
        /*0020*/ 	.word	0x00000000


	//----- nvinfo : EIATTR_FRAME_SIZE
	.align		4
.L_5:
        /*0024*/ 	.byte	0x04, 0x11
        /*0026*/ 	.short	(.L_7 - .L_6)
	.align		4
.L_6:
        /*0028*/ 	.word	index@(_Z6kernelP6SpherePh)
        /*002c*/ 	.word	0x00000000


	//----- nvinfo : EIATTR_MIN_STACK_SIZE
	.align		4
.L_7:
        /*0030*/ 	.byte	0x04, 0x12
        /*0032*/ 	.short	(.L_9 - .L_8)
	.align		4
.L_8:
        /*0034*/ 	.word	index@(_Z6kernelP6SpherePh)
        /*0038*/ 	.word	0x00000000
.L_9:


//--------------------- .nv.compat                --------------------------
	.section	.nv.compat,"",@"SHT_CUDA_COMPAT_INFO"
	.align	4
        /*0000*/ 	.byte	0x02, 0x09, 0x00, 0x00, 0x02, 0x02, 0x01, 0x00, 0x02, 0x05, 0x05, 0x00, 0x03, 0x07, 0x01, 0x01
        /*0010*/ 	.byte	0x02, 0x03, 0x00, 0x00, 0x02, 0x06, 0x01, 0x00, 0x04, 0x0b, 0x08, 0x00, 0x01, 0x00, 0x00, 0x00
        /*0020*/ 	.byte	0x00, 0x00, 0x00, 0x00


//--------------------- .nv.info._Z6kernelP6SpherePh --------------------------
	.section	.nv.info._Z6kernelP6SpherePh,"",@"SHT_CUDA_INFO"
	.sectionflags	@""
	.align	4


	//----- nvinfo : EIATTR_CUDA_API_VERSION
	.align		4
        /*0000*/ 	.byte	0x04, 0x37
        /*0002*/ 	.short	(.L_11 - .L_10)
.L_10:
        /*0004*/ 	.word	0x00000082


	//----- nvinfo : EIATTR_KPARAM_INFO
	.align		4
.L_11:
        /*0008*/ 	.byte	0x04, 0x17
        /*000a*/ 	.short	(.L_13 - .L_12)
.L_12:
        /*000c*/ 	.word	0x00000000
        /*0010*/ 	.short	0x0001
        /*0012*/ 	.short	0x0008
        /*0014*/ 	.byte	0x00, 0xf5, 0x21, 0x00


	//----- nvinfo : EIATTR_KPARAM_INFO
	.align		4
.L_13:
        /*0018*/ 	.byte	0x04, 0x17
        /*001a*/ 	.short	(.L_15 - .L_14)
.L_14:
        /*001c*/ 	.word	0x00000000
        /*0020*/ 	.short	0x0000
        /*0022*/ 	.short	0x0000
        /*0024*/ 	.byte	0x00, 0xf5, 0x21, 0x00


	//----- nvinfo : EIATTR_SPARSE_MMA_MASK
	.align		4
.L_15:
        /*0028*/ 	.byte	0x03, 0x50
        /*002a*/ 	.short	0x0000


	//----- nvinfo : EIATTR_MAXREG_COUNT
	.align		4
        /*002c*/ 	.byte	0x03, 0x1b
        /*002e*/ 	.short	0x00ff


	//----- nvinfo : EIATTR_MERCURY_ISA_VERSION
	.align		4
        /*0030*/ 	.byte	0x03, 0x5f
        /*0032*/ 	.short	0x0101


	//----- nvinfo : EIATTR_VRC_CTA_INIT_COUNT
	.align		4
        /*0034*/ 	.byte	0x02, 0x4a
	.zero		1
	.zero		1


	//----- nvinfo : EIATTR_EXIT_INSTR_OFFSETS
	.align		4
        /*0038*/ 	.byte	0x04, 0x1c
        /*003a*/ 	.short	(.L_17 - .L_16)


	//   ....[0]....
.L_16:
        /*003c*/ 	.word	0x00001180


	//----- nvinfo : EIATTR_CRS_STACK_SIZE
	.align		4
.L_17:
        /*0040*/ 	.byte	0x04, 0x1e
        /*0042*/ 	.short	(.L_19 - .L_18)
.L_18:
        /*0044*/ 	.word	0x00000000


	//----- nvinfo : EIATTR_CBANK_PARAM_SIZE
	.align		4
.L_19:
        /*0048*/ 	.byte	0x03, 0x19
        /*004a*/ 	.short	0x0010


	//----- nvinfo : EIATTR_PARAM_CBANK
	.align		4
        /*004c*/ 	.byte	0x04, 0x0a
        /*004e*/ 	.short	(.L_21 - .L_20)
	.align		4
.L_20:
        /*0050*/ 	.word	index@(.nv.constant0._Z6kernelP6SpherePh)
        /*0054*/ 	.short	0x0380
        /*0056*/ 	.short	0x0010


	//----- nvinfo : EIATTR_SW_WAR
	.align		4
.L_21:
        /*0058*/ 	.byte	0x04, 0x36
        /*005a*/ 	.short	(.L_23 - .L_22)
.L_22:
        /*005c*/ 	.word	0x00000008
.L_23:


//--------------------- .nv.callgraph             --------------------------
	.section	.nv.callgraph,"",@"SHT_CUDA_CALLGRAPH"
	.align	4
	.sectionentsize	8
	.align		4
        /*0000*/ 	.word	0x00000000
	.align		4
        /*0004*/ 	.word	0xffffffff
	.align		4
        /*0008*/ 	.word	0x00000000
	.align		4
        /*000c*/ 	.word	0xfffffffe
	.align		4
        /*0010*/ 	.word	0x00000000
	.align		4
        /*0014*/ 	.word	0xfffffffd
	.align		4
        /*0018*/ 	.word	0x00000000
	.align		4
        /*001c*/ 	.word	0xfffffffc


//--------------------- .text._Z6kernelP6SpherePh --------------------------
	.section	.text._Z6kernelP6SpherePh,"ax",@progbits
	.align	128
        .global         _Z6kernelP6SpherePh
        .type           _Z6kernelP6SpherePh,@function
        .size           _Z6kernelP6SpherePh,(.L_x_37 - _Z6kernelP6SpherePh)
        .other          _Z6kernelP6SpherePh,@"STO_CUDA_ENTRY STV_DEFAULT"
_Z6kernelP6SpherePh:
.text._Z6kernelP6SpherePh:
[----:B------:R-:W-:Y:S08]  /*0000*/  LDC R1, c[0x0][0x37c] ;  /* 0x0000df00ff017b82 */ /* 0x000ff00000000800 */
[----:B------:R-:W0:Y:S01]  /*0010*/  S2UR UR10, SR_CTAID.X ;  /* 0x00000000000a79c3 */ /* 0x000e220000002500 */
[----:B------:R-:W1:Y:S01]  /*0020*/  LDCU.64 UR4, c[0x0][0x380] ;  /* 0x00007000ff0477ac */ /* 0x000e620008000a00 */
[----:B------:R-:W-:Y:S01]  /*0030*/  HFMA2 R11, -RZ, RZ, 0, 0 ;  /* 0x00000000ff0b7431 */ /* 0x000fe200000001ff */
[----:B------:R-:W-:-:S02]  /*0040*/  MOV R10, 0xd09502f9 ;  /* 0xd09502f9000a7802 */ /* 0x000fc40000000f00 */
[----:B------:R-:W-:Y:S01]  /*0050*/  CS2R R8, SRZ ;  /* 0x0000000000087805 */ /* 0x000fe2000001ff00 */
[----:B------:R-:W2:Y:S02]  /*0060*/  LDCU.64 UR8, c[0x0][0x358] ;  /* 0x00006b00ff0877ac */ /* 0x000ea40008000a00 */
[----:B------:R-:W3:Y:S01]  /*0070*/  S2UR UR11, SR_CTAID.Y ;  /* 0x00000000000b79c3 */ /* 0x000ee20000002600 */
[----:B-1----:R-:W-:-:S04]  /*0080*/  UIADD3 UR4, UP0, UPT, UR4, 0x38, URZ ;  /* 0x0000003804047890 */ /* 0x002fc8000ff1e0ff */
[----:B------:R-:W-:Y:S02]  /*0090*/  UIADD3.X UR5, UPT, UPT, URZ, UR5, URZ, UP0, !UPT ;  /* 0x00000005ff057290 */ /* 0x000fe400087fe4ff */
[----:B0-----:R-:W-:Y:S01]  /*00a0*/  UIADD3 UR6, UPT, UPT, UR10, -0x400, URZ ;  /* 0xfffffc000a067890 */ /* 0x001fe2000fffe0ff */
[----:B------:R-:W-:Y:S01]  /*00b0*/  MOV R4, UR4 ;  /* 0x0000000400047c02 */ /* 0x000fe20008000f00 */
[----:B------:R-:W-:Y:S02]  /*00c0*/  UMOV UR4, URZ ;  /* 0x000000ff00047c82 */ /* 0x000fe40008000000 */
[----:B------:R-:W-:Y:S02]  /*00d0*/  MOV R5, UR5 ;  /* 0x0000000500057c02 */ /* 0x000fe40008000f00 */
[----:B------:R-:W-:Y:S01]  /*00e0*/  I2FP.F32.S32 R7, UR6 ;  /* 0x0000000600077c45 */ /* 0x000fe20008201400 */
[----:B---3--:R-:W-:-:S06]  /*00f0*/  UIADD3 UR7, UPT, UPT, UR11, -0x400, URZ ;  /* 0xfffffc000b077890 */ /* 0x008fcc000fffe0ff */
[----:B--2---:R-:W-:-:S07]  /*0100*/  I2FP.F32.S32 R6, UR7 ;  /* 0x0000000700067c45 */ /* 0x004fce0008201400 */
.L_x_25:
[----:B------:R-:W2:Y:S04]  /*0110*/  LDG.E R2, desc[UR8][R4.64+-0x28] ;  /* 0xffffd80804027981 */ /* 0x000ea8000c1e1900 */
[----:B------:R-:W3:Y:S04]  /*0120*/  LDG.E R3, desc[UR8][R4.64+-0x24] ;  /* 0xffffdc0804037981 */ /* 0x000ee8000c1e1900 */
[----:B------:R-:W4:Y:S01]  /*0130*/  LDG.E R12, desc[UR8][R4.64+-0x2c] ;  /* 0xffffd408040c7981 */ /* 0x000f22000c1e1900 */
[----:B------:R-:W-:Y:S01]  /*0140*/  UIADD3 UR4, UPT, UPT, UR4, 0x4, URZ ;  /* 0x0000000404047890 */ /* 0x000fe2000fffe0ff */
[----:B------:R-:W-:-:S03]  /*0150*/  MOV R13, 0xd09502f9 ;  /* 0xd09502f9000d7802 */ /* 0x000fc60000000f00 */
[----:B------:R-:W-:Y:S01]  /*0160*/  UISETP.NE.AND UP0, UPT, UR4, 0x14, UPT ;  /* 0x000000140400788c */ /* 0x000fe2000bf05270 */
[----:B--2---:R-:W-:Y:S01]  /*0170*/  FADD R2, R7, -R2 ;  /* 0x8000000207027221 */ /* 0x004fe20000000000 */
[----:B---3--:R-:W-:-:S03]  /*0180*/  FADD R3, R6, -R3 ;  /* 0x8000000306037221 */ /* 0x008fc60000000000 */
[----:B------:R-:W-:Y:S01]  /*0190*/  FMUL R15, R2, R2 ;  /* 0x00000002020f7220 */ /* 0x000fe20000400000 */
[----:B------:R-:W-:Y:S01]  /*01a0*/  FMUL R2, R3, R3 ;  /* 0x0000000303027220 */ /* 0x000fe20000400000 */
[----:B----4-:R-:W-:-:S03]  /*01b0*/  FMUL R12, R12, R12 ;  /* 0x0000000c0c0c7220 */ /* 0x010fc60000400000 */
[----:B------:R-:W-:-:S05]  /*01c0*/  FADD R3, R15, R2 ;  /* 0x000000020f037221 */ /* 0x000fca0000000000 */
[----:B------:R-:W-:-:S13]  /*01d0*/  FSETP.GEU.AND P0, PT, R3, R12, PT ;  /* 0x0000000c0300720b */ /* 0x000fda0003f0e000 */
[----:B------:R-:W-:Y:S05]  /*01e0*/  @P0 BRA `(.L_x_0) ;  /* 0x0000000000a00947 */ /* 0x000fea0003800000 */
[----:B------:R-:W-:-:S04]  /*01f0*/  FADD R0, -R15, R12 ;  /* 0x0000000c0f007221 */ /* 0x000fc80000000100 */
[----:B------:R-:W-:-:S04]  /*0200*/  FADD R0, -R2, R0 ;  /* 0x0000000002007221 */ /* 0x000fc80000000100 */
[----:B------:R-:W-:Y:S01]  /*0210*/  VIADD R2, R0, 0xf3000000 ;  /* 0xf300000000027836 */ /* 0x000fe20000000000 */
[----:B------:R0:W1:Y:S04]  /*0220*/  MUFU.RSQ R3, R0 ;  /* 0x0000000000037308 */ /* 0x0000680000001400 */
[----:B------:R-:W-:-:S13]  /*0230*/  ISETP.GT.U32.AND P0, PT, R2, 0x727fffff, PT ;  /* 0x727fffff0200780c */ /* 0x000fda0003f04070 */
[----:B01----:R-:W-:Y:S05]  /*0240*/  @!P0 BRA `(.L_x_1) ;  /* 0x0000000000108947 */ /* 0x003fea0003800000 */
[----:B------:R-:W-:-:S07]  /*0250*/  MOV R14, 0x270 ;  /* 0x00000270000e7802 */ /* 0x000fce0000000f00 */
[----:B------:R-:W-:Y:S05]  /*0260*/  CALL.REL.NOINC `($__internal_0_$__cuda_sm20_sqrt_rn_f32_slowpath) ;  /* 0x0000000c00c87944 */ /* 0x000fea0003c00000 */
[----:B------:R-:W-:Y:S01]  /*0270*/  MOV R13, R0 ;  /* 0x00000000000d7202 */ /* 0x000fe20000000f00 */
[----:B------:R-:W-:Y:S06]  /*0280*/  BRA `(.L_x_2) ;  /* 0x0000000000107947 */ /* 0x000fec0003800000 */
.L_x_1:
[----:B------:R-:W-:Y:S01]  /*0290*/  FMUL.FTZ R13, R0, R3 ;  /* 0x00000003000d7220 */ /* 0x000fe20000410000 */
[----:B------:R-:W-:-:S03]  /*02a0*/  FMUL.FTZ R2, R3, 0.5 ;  /* 0x3f00000003027820 */ /* 0x000fc60000410000 */
[----:B------:R-:W-:-:S04]  /*02b0*/  FFMA R0, -R13, R13, R0 ;  /* 0x0000000d0d007223 */ /* 0x000fc80000000100 */
[----:B------:R-:W-:-:S07]  /*02c0*/  FFMA R13, R0, R2, R13 ;  /* 0x00000002000d7223 */ /* 0x000fce000000000d */
.L_x_2:
[----:B------:R-:W-:Y:S01]  /*02d0*/  IADD3 R0, PT, PT, R12, -0xd000000, RZ ;  /* 0xf30000000c007810 */ /* 0x000fe20007ffe0ff */
[----:B------:R0:W1:Y:S03]  /*02e0*/  MUFU.RSQ R15, R12 ;  /* 0x0000000c000f7308 */ /* 0x0000660000001400 */
[----:B------:R-:W-:-:S13]  /*02f0*/  ISETP.GT.U32.AND P0, PT, R0, 0x727fffff, PT ;  /* 0x727fffff0000780c */ /* 0x000fda0003f04070 */
[----:B0-----:R-:W-:Y:S05]  /*0300*/  @!P0 BRA `(.L_x_3) ;  /* 0x0000000000148947 */ /* 0x001fea0003800000 */
[----:B------:R-:W-:Y:S02]  /*0310*/  MOV R0, R12 ;  /* 0x0000000c00007202 */ /* 0x000fe40000000f00 */
[----:B------:R-:W-:-:S07]  /*0320*/  MOV R14, 0x340 ;  /* 0x00000340000e7802 */ /* 0x000fce0000000f00 */
[----:B-1----:R-:W-:Y:S05]  /*0330*/  CALL.REL.NOINC `($__internal_0_$__cuda_sm20_sqrt_rn_f32_slowpath) ;  /* 0x0000000c00947944 */ /* 0x002fea0003c00000 */
[----:B------:R-:W-:Y:S01]  /*0340*/  MOV R3, R0 ;  /* 0x0000000000037202 */ /* 0x000fe20000000f00 */
[----:B------:R-:W-:Y:S06]  /*0350*/  BRA `(.L_x_4) ;  /* 0x0000000000107947 */ /* 0x000fec0003800000 */
.L_x_3:
[----:B-1----:R-:W-:Y:S01]  /*0360*/  FMUL.FTZ R3, R12, R15 ;  /* 0x0000000f0c037220 */ /* 0x002fe20000410000 */
[----:B------:R-:W-:-:S03]  /*0370*/  FMUL.FTZ R0, R15, 0.5 ;  /* 0x3f0000000f007820 */ /* 0x000fc60000410000 */
[----:B------:R-:W-:-:S04]  /*0380*/  FFMA R12, -R3, R3, R12 ;  /* 0x00000003030c7223 */ /* 0x000fc8000000010c */
[----:B------:R-:W-:-:S07]  /*0390*/  FFMA R3, R12, R0, R3 ;  /* 0x000000000c037223 */ /* 0x000fce0000000003 */
.L_x_4:
[----:B------:R-:W0:Y:S08]  /*03a0*/  MUFU.RCP R0, R3 ;  /* 0x0000000300007308 */ /* 0x000e300000001000 */
[----:B------:R-:W1:Y:S01]  /*03b0*/  FCHK P0, R13, R3 ;  /* 0x000000030d007302 */ /* 0x000e620000000000 */
[----:B0-----:R-:W-:-:S04]  /*03c0*/  FFMA R15, R0, -R3, 1 ;  /* 0x3f800000000f7423 */ /* 0x001fc80000000803 */
[----:B------:R-:W-:-:S04]  /*03d0*/  FFMA R0, R0, R15, R0 ;  /* 0x0000000f00007223 */ /* 0x000fc80000000000 */
[----:B------:R-:W-:-:S04]  /*03e0*/  FFMA R2, R0, R13, RZ ;  /* 0x0000000d00027223 */ /* 0x000fc800000000ff */
[----:B------:R-:W-:-:S04]  /*03f0*/  FFMA R15, R2, -R3, R13 ;  /* 0x80000003020f7223 */ /* 0x000fc8000000000d */
[----:B------:R-:W-:Y:S01]  /*0400*/  FFMA R0, R0, R15, R2 ;  /* 0x0000000f00007223 */ /* 0x000fe20000000002 */
[----:B-1----:R-:W-:Y:S06]  /*0410*/  @!P0 BRA `(.L_x_5) ;  /* 0x00000000000c8947 */ /* 0x002fec0003800000 */
[----:B------:R-:W-:Y:S01]  /*0420*/  IMAD.MOV.U32 R0, RZ, RZ, R13 ;  /* 0x000000ffff007224 */ /* 0x000fe200078e000d */
[----:B------:R-:W-:-:S07]  /*0430*/  MOV R2, 0x450 ;  /* 0x0000045000027802 */ /* 0x000fce0000000f00 */
[----:B------:R-:W-:Y:S05]  /*0440*/  CALL.REL.NOINC `($__internal_1_$__cuda_sm3x_div_rn_noftz_f32_slowpath) ;  /* 0x0000000c00b07944 */ /* 0x000fea0003c00000 */
.L_x_5:
[----:B------:R-:W2:Y:S02]  /*0450*/  LDG.E R2, desc[UR8][R4.64+-0x20] ;  /* 0xffffe00804027981 */ /* 0x000ea4000c1e1900 */
[----:B--2---:R-:W-:-:S07]  /*0460*/  FADD R13, R2, R13 ;  /* 0x0000000d020d7221 */ /* 0x004fce0000000000 */
.L_x_0:
[----:B------:R-:W2:Y:S04]  /*0470*/  LDG.E R2, desc[UR8][R4.64+-0xc] ;  /* 0xfffff40804027981 */ /* 0x000ea8000c1e1900 */
[----:B------:R-:W3:Y:S01]  /*0480*/  LDG.E R19, desc[UR8][R4.64+-0x8] ;  /* 0xfffff80804137981 */ /* 0x000ee2000c1e1900 */
[----:B------:R-:W-:-:S03]  /*0490*/  FSETP.GT.AND P0, PT, R13, R10, PT ;  /* 0x0000000a0d00720b */ /* 0x000fc60003f04000 */
[----:B------:R-:W4:Y:S10]  /*04a0*/  LDG.E R12, desc[UR8][R4.64+-0x10] ;  /* 0xfffff008040c7981 */ /* 0x000f34000c1e1900 */
[----:B------:R-:W5:Y:S04]  /*04b0*/  @P0 LDG.E R3, desc[UR8][R4.64+-0x38] ;  /* 0xffffc80804030981 */ /* 0x000f68000c1e1900 */
[----:B------:R-:W5:Y:S04]  /*04c0*/  @P0 LDG.E R15, desc[UR8][R4.64+-0x30] ;  /* 0xffffd008040f0981 */ /* 0x000f68000c1e1900 */
[----:B------:R-:W5:Y:S01]  /*04d0*/  @P0 LDG.E R17, desc[UR8][R4.64+-0x34] ;  /* 0xffffcc0804110981 */ /* 0x000f62000c1e1900 */
[----:B------:R-:W-:Y:S01]  /*04e0*/  @P0 MOV R10, R13 ;  /* 0x0000000d000a0202 */ /* 0x000fe20000000f00 */
[----:B------:R-:W-:-:S02]  /*04f0*/  HFMA2 R13, -RZ, RZ, -36.65625, 4.5359134674072265625e-05 ;  /* 0xd09502f9ff0d7431 */ /* 0x000fc400000001ff */
[----:B--2---:R-:W-:Y:S01]  /*0500*/  FADD R2, R7, -R2 ;  /* 0x8000000207027221 */ /* 0x004fe20000000000 */
[----:B---3--:R-:W-:-:S03]  /*0510*/  FADD R19, R6, -R19 ;  /* 0x8000001306137221 */ /* 0x008fc60000000000 */
[----:B------:R-:W-:Y:S01]  /*0520*/  FMUL R21, R2, R2 ;  /* 0x0000000202157220 */ /* 0x000fe20000400000 */
[----:B------:R-:W-:Y:S01]  /*0530*/  FMUL R2, R19, R19 ;  /* 0x0000001313027220 */ /* 0x000fe20000400000 */
[----:B----4-:R-:W-:-:S03]  /*0540*/  FMUL R12, R12, R12 ;  /* 0x0000000c0c0c7220 */ /* 0x010fc60000400000 */
[----:B------:R-:W-:-:S05]  /*0550*/  FADD R19, R21, R2 ;  /* 0x0000000215137221 */ /* 0x000fca0000000000 */
[----:B------:R-:W-:Y:S01]  /*0560*/  FSETP.GEU.AND P1, PT, R19, R12, PT ;  /* 0x0000000c1300720b */ /* 0x000fe20003f2e000 */
[C---:B-----5:R-:W-:Y:S01]  /*0570*/  @P0 FMUL R8, R0.reuse, R3 ;  /* 0x0000000300080220 */ /* 0x060fe20000400000 */
[C---:B------:R-:W-:Y:S01]  /*0580*/  @P0 FMUL R9, R0.reuse, R15 ;  /* 0x0000000f00090220 */ /* 0x040fe20000400000 */
[----:B------:R-:W-:-:S10]  /*0590*/  @P0 FMUL R11, R0, R17 ;  /* 0x00000011000b0220 */ /* 0x000fd40000400000 */
[----:B------:R-:W-:Y:S05]  /*05a0*/  @P1 BRA `(.L_x_6) ;  /* 0x0000000000a01947 */ /* 0x000fea0003800000 */
[----:B------:R-:W-:-:S04]  /*05b0*/  FADD R0, -R21, R12 ;  /* 0x0000000c15007221 */ /* 0x000fc80000000100 */
[----:B------:R-:W-:-:S04]  /*05c0*/  FADD R0, -R2, R0 ;  /* 0x0000000002007221 */ /* 0x000fc80000000100 */
[----:B------:R0:W1:Y:S01]  /*05d0*/  MUFU.RSQ R3, R0 ;  /* 0x0000000000037308 */ /* 0x0000620000001400 */
[----:B------:R-:W-:-:S04]  /*05e0*/  IADD3 R2, PT, PT, R0, -0xd000000, RZ ;  /* 0xf300000000027810 */ /* 0x000fc80007ffe0ff */
[----:B------:R-:W-:-:S13]  /*05f0*/  ISETP.GT.U32.AND P0, PT, R2, 0x727fffff, PT ;  /* 0x727fffff0200780c */ /* 0x000fda0003f04070 */
[----:B01----:R-:W-:Y:S05]  /*0600*/  @!P0 BRA `(.L_x_7) ;  /* 0x0000000000108947 */ /* 0x003fea0003800000 */
[----:B------:R-:W-:-:S07]  /*0610*/  MOV R14, 0x630 ;  /* 0x00000630000e7802 */ /* 0x000fce0000000f00 */
[----:B------:R-:W-:Y:S05]  /*0620*/  CALL.REL.NOINC `($__internal_0_$__cuda_sm20_sqrt_rn_f32_slowpath) ;  /* 0x0000000800d87944 */ /* 0x000fea0003c00000 */
[----:B------:R-:W-:Y:S01]  /*0630*/  MOV R13, R0 ;  /* 0x00000000000d7202 */ /* 0x000fe20000000f00 */
[----:B------:R-:W-:Y:S06]  /*0640*/  BRA `(.L_x_8) ;  /* 0x0000000000107947 */ /* 0x000fec0003800000 */
.L_x_7:
[----:B------:R-:W-:Y:S01]  /*0650*/  FMUL.FTZ R13, R0, R3 ;  /* 0x00000003000d7220 */ /* 0x000fe20000410000 */
[----:B------:R-:W-:-:S03]  /*0660*/  FMUL.FTZ R2, R3, 0.5 ;  /* 0x3f00000003027820 */ /* 0x000fc60000410000 */
[----:B------:R-:W-:-:S04]  /*0670*/  FFMA R0, -R13, R13, R0 ;  /* 0x0000000d0d007223 */ /* 0x000fc80000000100 */
[----:B------:R-:W-:-:S07]  /*0680*/  FFMA R13, R0, R2, R13 ;  /* 0x00000002000d7223 */ /* 0x000fce000000000d */
.L_x_8:
[----:B------:R-:W-:Y:S01]  /*0690*/  VIADD R0, R12, 0xf3000000 ;  /* 0xf30000000c007836 */ /* 0x000fe20000000000 */
[----:B------:R0:W1:Y:S04]  /*06a0*/  MUFU.RSQ R15, R12 ;  /* 0x0000000c000f7308 */ /* 0x0000680000001400 */
[----:B------:R-:W-:-:S13]  /*06b0*/  ISETP.GT.U32.AND P0, PT, R0, 0x727fffff, PT ;  /* 0x727fffff0000780c */ /* 0x000fda0003f04070 */
[----:B01----:R-:W-:Y:S05]  /*06c0*/  @!P0 BRA `(.L_x_9) ;  /* 0x0000000000148947 */ /* 0x003fea0003800000 */
[----:B------:R-:W-:Y:S02]  /*06d0*/  MOV R0, R12 ;  /* 0x0000000c00007202 */ /* 0x000fe40000000f00 */
[----:B------:R-:W-:-:S07]  /*06e0*/  MOV R14, 0x700 ;  /* 0x00000700000e7802 */ /* 0x000fce0000000f00 */
[----:B------:R-:W-:Y:S05]  /*06f0*/  CALL.REL.NOINC `($__internal_0_$__cuda_sm20_sqrt_rn_f32_slowpath) ;  /* 0x0000000800a47944 */ /* 0x000fea0003c00000 */
[----:B------:R-:W-:Y:S01]  /*0700*/  MOV R3, R0 ;  /* 0x0000000000037202 */ /* 0x000fe20000000f00 */
[----:B------:R-:W-:Y:S06]  /*0710*/  BRA `(.L_x_10) ;  /* 0x0000000000107947 */ /* 0x000fec0003800000 */
.L_x_9:
[----:B------:R-:W-:Y:S01]  /*0720*/  FMUL.FTZ R3, R12, R15 ;  /* 0x0000000f0c037220 */ /* 0x000fe20000410000 */
[----:B------:R-:W-:-:S03]  /*0730*/  FMUL.FTZ R0, R15, 0.5 ;  /* 0x3f0000000f007820 */ /* 0x000fc60000410000 */
[----:B------:R-:W-:-:S04]  /*0740*/  FFMA R12, -R3, R3, R12 ;  /* 0x00000003030c7223 */ /* 0x000fc8000000010c */
[----:B------:R-:W-:-:S07]  /*0750*/  FFMA R3, R12, R0, R3 ;  /* 0x000000000c037223 */ /* 0x000fce0000000003 */
.L_x_10:
        /* <DEDUP_REMOVED lines=8> */
[----:B------:R-:W-:Y:S02]  /*07e0*/  MOV R0, R13 ;  /* 0x0000000d00007202 */ /* 0x000fe40000000f00 */
[----:B------:R-:W-:-:S07]  /*07f0*/  MOV R2, 0x810 ;  /* 0x0000081000027802 */ /* 0x000fce0000000f00 */
[----:B------:R-:W-:Y:S05]  /*0800*/  CALL.REL.NOINC `($__internal_1_$__cuda_sm3x_div_rn_noftz_f32_slowpath) ;  /* 0x0000000800c07944 */ /* 0x000fea0003c00000 */
.L_x_11:
[----:B------:R-:W2:Y:S02]  /*0810*/  LDG.E R2, desc[UR8][R4.64+-0x4] ;  /* 0xfffffc0804027981 */ /* 0x000ea4000c1e1900 */
[----:B--2---:R-:W-:-:S07]  /*0820*/  FADD R13, R2, R13 ;  /* 0x0000000d020d7221 */ /* 0x004fce0000000000 */
.L_x_6:
        /* <DEDUP_REMOVED lines=8> */
[----:B------:R-:W-:-:S02]  /*08b0*/  IMAD.MOV.U32 R13, RZ, RZ, -0x2f6afd07 ;  /* 0xd09502f9ff0d7424 */ /* 0x000fc400078e00ff */
        /* <DEDUP_REMOVED lines=21> */
.L_x_13:
[----:B------:R-:W-:Y:S01]  /*0a10*/  FMUL.FTZ R13, R0, R3 ;  /* 0x00000003000d7220 */ /* 0x000fe20000410000 */
[----:B------:R-:W-:-:S03]  /*0a20*/  FMUL.FTZ R2, R3, 0.5 ;  /* 0x3f00000003027820 */ /* 0x000fc60000410000 */
[----:B------:R-:W-:-:S04]  /*0a30*/  FFMA R0, -R13, R13, R0 ;  /* 0x0000000d0d007223 */ /* 0x000fc80000000100 */
[----:B------:R-:W-:-:S07]  /*0a40*/  FFMA R13, R0, R2, R13 ;  /* 0x00000002000d7223 */ /* 0x000fce000000000d */
.L_x_14:
        /* <DEDUP_REMOVED lines=9> */
.L_x_15:
[----:B-1----:R-:W-:Y:S01]  /*0ae0*/  FMUL.FTZ R3, R12, R15 ;  /* 0x0000000f0c037220 */ /* 0x002fe20000410000 */
[----:B------:R-:W-:-:S03]  /*0af0*/  FMUL.FTZ R0, R15, 0.5 ;  /* 0x3f0000000f007820 */ /* 0x000fc60000410000 */
[----:B------:R-:W-:-:S04]  /*0b00*/  FFMA R12, -R3, R3, R12 ;  /* 0x00000003030c7223 */ /* 0x000fc8000000010c */
[----:B------:R-:W-:-:S07]  /*0b10*/  FFMA R3, R12, R0, R3 ;  /* 0x000000000c037223 */ /* 0x000fce0000000003 */
.L_x_16:
        /* <DEDUP_REMOVED lines=11> */
.L_x_17:
[----:B------:R-:W2:Y:S02]  /*0bd0*/  LDG.E R2, desc[UR8][R4.64+0x18] ;  /* 0x0000180804027981 */ /* 0x000ea4000c1e1900 */
[----:B--2---:R-:W-:-:S07]  /*0be0*/  FADD R13, R2, R13 ;  /* 0x0000000d020d7221 */ /* 0x004fce0000000000 */
.L_x_12:
        /* <DEDUP_REMOVED lines=30> */
.L_x_19:
[----:B------:R-:W-:Y:S01]  /*0dd0*/  FMUL.FTZ R13, R0, R3 ;  /* 0x00000003000d7220 */ /* 0x000fe20000410000 */
[----:B------:R-:W-:-:S03]  /*0de0*/  FMUL.FTZ R2, R3, 0.5 ;  /* 0x3f00000003027820 */ /* 0x000fc60000410000 */
[----:B------:R-:W-:-:S04]  /*0df0*/  FFMA R0, -R13, R13, R0 ;  /* 0x0000000d0d007223 */ /* 0x000fc80000000100 */
[----:B------:R-:W-:-:S07]  /*0e00*/  FFMA R13, R0, R2, R13 ;  /* 0x00000002000d7223 */ /* 0x000fce000000000d */
.L_x_20:
[----:B------:R-:W-:Y:S01]  /*0e10*/  IADD3 R0, PT, PT, R12, -0xd000000, RZ ;  /* 0xf30000000c007810 */ /* 0x000fe20007ffe0ff */
[----:B------:R0:W1:Y:S03]  /*0e20*/  MUFU.RSQ R15, R12 ;  /* 0x0000000c000f7308 */ /* 0x0000660000001400 */
[----:B------:R-:W-:-:S13]  /*0e30*/  ISETP.GT.U32.AND P0, PT, R0, 0x727fffff, PT ;  /* 0x727fffff0000780c */ /* 0x000fda0003f04070 */
[----:B0-----:R-:W-:Y:S05]  /*0e40*/  @!P0 BRA `(.L_x_21) ;  /* 0x0000000000148947 */ /* 0x001fea0003800000 */
[----:B------:R-:W-:Y:S01]  /*0e50*/  IMAD.MOV.U32 R0, RZ, RZ, R12 ;  /* 0x000000ffff007224 */ /* 0x000fe200078e000c */
[----:B------:R-:W-:-:S07]  /*0e60*/  MOV R14, 0xe80 ;  /* 0x00000e80000e7802 */ /* 0x000fce0000000f00 */
[----:B-1----:R-:W-:Y:S05]  /*0e70*/  CALL.REL.NOINC `($__internal_0_$__cuda_sm20_sqrt_rn_f32_slowpath) ;  /* 0x0000000000c47944 */ /* 0x002fea0003c00000 */
[----:B------:R-:W-:Y:S01]  /*0e80*/  MOV R3, R0 ;  /* 0x0000000000037202 */ /* 0x000fe20000000f00 */
[----:B------:R-:W-:Y:S06]  /*0e90*/  BRA `(.L_x_22) ;  /* 0x0000000000107947 */ /* 0x000fec0003800000 */
.L_x_21:
[----:B-1----:R-:W-:Y:S01]  /*0ea0*/  FMUL.FTZ R3, R12, R15 ;  /* 0x0000000f0c037220 */ /* 0x002fe20000410000 */
[----:B------:R-:W-:-:S03]  /*0eb0*/  FMUL.FTZ R0, R15, 0.5 ;  /* 0x3f0000000f007820 */ /* 0x000fc60000410000 */
[----:B------:R-:W-:-:S04]  /*0ec0*/  FFMA R12, -R3, R3, R12 ;  /* 0x00000003030c7223 */ /* 0x000fc8000000010c */
[----:B------:R-:W-:-:S07]  /*0ed0*/  FFMA R3, R12, R0, R3 ;  /* 0x000000000c037223 */ /* 0x000fce0000000003 */
.L_x_22:
        /* <DEDUP_REMOVED lines=11> */
.L_x_23:
[----:B------:R-:W2:Y:S02]  /*0f90*/  LDG.E R2, desc[UR8][R4.64+0x34] ;  /* 0x0000340804027981 */ /* 0x000ea4000c1e1900 */
[----:B--2---:R-:W-:-:S07]  /*0fa0*/  FADD R13, R2, R13 ;  /* 0x0000000d020d7221 */ /* 0x004fce0000000000 */
.L_x_18:
[----:B------:R-:W-:-:S13]  /*0fb0*/  FSETP.GT.AND P0, PT, R13, R10, PT ;  /* 0x0000000a0d00720b */ /* 0x000fda0003f04000 */
[----:B------:R-:W-:Y:S05]  /*0fc0*/  @!P0 BRA `(.L_x_24) ;  /* 0x00000000001c8947 */ /* 0x000fea0003800000 */
[----:B------:R-:W2:Y:S04]  /*0fd0*/  LDG.E R3, desc[UR8][R4.64+0x1c] ;  /* 0x00001c0804037981 */ /* 0x000ea8000c1e1900 */
[----:B------:R-:W3:Y:S04]  /*0fe0*/  LDG.E R9, desc[UR8][R4.64+0x24] ;  /* 0x0000240804097981 */ /* 0x000ee8000c1e1900 */
[----:B------:R-:W4:Y:S01]  /*0ff0*/  LDG.E R11, desc[UR8][R4.64+0x20] ;  /* 0x00002008040b7981 */ /* 0x000f22000c1e1900 */
[----:B------:R-:W-:Y:S01]  /*1000*/  MOV R10, R13 ;  /* 0x0000000d000a7202 */ /* 0x000fe20000000f00 */
[C---:B--2---:R-:W-:Y:S01]  /*1010*/  FMUL R8, R0.reuse, R3 ;  /* 0x0000000300087220 */ /* 0x044fe20000400000 */
[C---:B---3--:R-:W-:Y:S01]  /*1020*/  FMUL R9, R0.reuse, R9 ;  /* 0x0000000900097220 */ /* 0x048fe20000400000 */
[----:B----4-:R-:W-:-:S07]  /*1030*/  FMUL R11, R0, R11 ;  /* 0x0000000b000b7220 */ /* 0x010fce0000400000 */
.L_x_24:
[----:B------:R-:W-:-:S04]  /*1040*/  IADD3 R4, P0, PT, R4, 0x70, RZ ;  /* 0x0000007004047810 */ /* 0x000fc80007f1e0ff */
[----:B------:R-:W-:Y:S01]  /*1050*/  IADD3.X R5, PT, PT, RZ, R5, RZ, P0, !PT ;  /* 0x00000005ff057210 */ /* 0x000fe200007fe4ff */
[----:B------:R-:W-:Y:S08]  /*1060*/  BRA.U UP0, `(.L_x_25) ;  /* 0xfffffff100287547 */ /* 0x000ff0000b83ffff */
[----:B------:R-:W0:Y:S01]  /*1070*/  LDCU.64 UR6, c[0x0][0x388] ;  /* 0x00007100ff0677ac */ /* 0x000e220008000a00 */
[----:B------:R-:W-:Y:S01]  /*1080*/  FMUL R9, R9, 255 ;  /* 0x437f000009097820 */ /* 0x000fe20000400000 */
[----:B------:R-:W-:Y:S01]  /*1090*/  FMUL R11, R11, 255 ;  /* 0x437f00000b0b7820 */ /* 0x000fe20000400000 */
[----:B------:R-:W-:Y:S01]  /*10a0*/  FMUL R8, R8, 255 ;  /* 0x437f000008087820 */ /* 0x000fe20000400000 */
[----:B------:R-:W-:Y:S01]  /*10b0*/  ULEA UR5, UR11, UR10, 0xb ;  /* 0x0000000a0b057291 */ /* 0x000fe2000f8e58ff */
[----:B------:R-:W-:Y:S02]  /*10c0*/  HFMA2 R0, -RZ, RZ, 0, 1.5199184417724609375e-05 ;  /* 0x000000ffff007431 */ /* 0x000fe400000001ff */
[----:B------:R-:W1:Y:S08]  /*10d0*/  F2I.TRUNC.NTZ R5, R8 ;  /* 0x0000000800057305 */ /* 0x000e70000020f100 */
[----:B------:R-:W2:Y:S01]  /*10e0*/  F2I.TRUNC.NTZ R9, R9 ;  /* 0x0000000900097305 */ /* 0x000ea2000020f100 */
[----:B0-----:R-:W-:-:S04]  /*10f0*/  ULEA UR5, UP0, UR5, UR6, 0x2 ;  /* 0x0000000605057291 */ /* 0x001fc8000f8010ff */
[----:B------:R-:W-:-:S03]  /*1100*/  UIADD3.X UR6, UPT, UPT, URZ, UR7, URZ, UP0, !UPT ;  /* 0x00000007ff067290 */ /* 0x000fc600087fe4ff */
[----:B------:R-:W0:Y:S01]  /*1110*/  F2I.TRUNC.NTZ R11, R11 ;  /* 0x0000000b000b7305 */ /* 0x000e22000020f100 */
[----:B------:R-:W-:Y:S02]  /*1120*/  IMAD.U32 R2, RZ, RZ, UR5 ;  /* 0x00000005ff027e24 */ /* 0x000fe4000f8e00ff */
[----:B------:R-:W-:-:S05]  /*1130*/  MOV R3, UR6 ;  /* 0x0000000600037c02 */ /* 0x000fca0008000f00 */
[----:B-1----:R-:W-:Y:S04]  /*1140*/  STG.E.U8 desc[UR8][R2.64], R5 ;  /* 0x0000000502007986 */ /* 0x002fe8000c101108 */
[----:B--2---:R-:W-:Y:S04]  /*1150*/  STG.E.U8 desc[UR8][R2.64+0x1], R9 ;  /* 0x0000010902007986 */ /* 0x004fe8000c101108 */
[----:B0-----:R-:W-:Y:S04]  /*1160*/  STG.E.U8 desc[UR8][R2.64+0x2], R11 ;  /* 0x0000020b02007986 */ /* 0x001fe8000c101108 */
[----:B------:R-:W-:Y:S01]  /*1170*/  STG.E.U8 desc[UR8][R2.64+0x3], R0 ;  /* 0x0000030002007986 */ /* 0x000fe2000c101108 */
[----:B------:R-:W-:Y:S05]  /*1180*/  EXIT ;  /* 0x000000000000794d */ /* 0x000fea0003800000 */
        .weak           $__internal_0_$__cuda_sm20_sqrt_rn_f32_slowpath
        .type           $__internal_0_$__cuda_sm20_sqrt_rn_f32_slowpath,@function
        .size           $__internal_0_$__cuda_sm20_sqrt_rn_f32_slowpath,($__internal_1_$__cuda_sm3x_div_rn_noftz_f32_slowpath - $__internal_0_$__cuda_sm20_sqrt_rn_f32_slowpath)
$__internal_0_$__cuda_sm20_sqrt_rn_f32_slowpath:
[----:B------:R-:W-:-:S13]  /*1190*/  LOP3.LUT P0, RZ, R0, 0x7fffffff, RZ, 0xc0, !PT ;  /* 0x7fffffff00ff7812 */ /* 0x000fda000780c0ff */
[----:B------:R-:W-:Y:S01]  /*11a0*/  @!P0 MOV R2, R0 ;  /* 0x0000000000028202 */ /* 0x000fe20000000f00 */
[----:B------:R-:W-:Y:S06]  /*11b0*/  @!P0 BRA `(.L_x_26) ;  /* 0x0000000000448947 */ /* 0x000fec0003800000 */
[----:B------:R-:W-:-:S13]  /*11c0*/  FSETP.GEU.FTZ.AND P0, PT, R0, RZ, PT ;  /* 0x000000ff0000720b */ /* 0x000fda0003f1e000 */
[----:B------:R-:W-:Y:S01]  /*11d0*/  @!P0 MOV R2, 0x7fffffff ;  /* 0x7fffffff00028802 */ /* 0x000fe20000000f00 */
[----:B------:R-:W-:Y:S06]  /*11e0*/  @!P0 BRA `(.L_x_26) ;  /* 0x0000000000388947 */ /* 0x000fec0003800000 */
[----:B------:R-:W-:-:S13]  /*11f0*/  FSETP.GTU.FTZ.AND P0, PT, |R0|, +INF , PT ;  /* 0x7f8000000000780b */ /* 0x000fda0003f1c200 */
[----:B------:R-:W-:Y:S01]  /*1200*/  @P0 FADD.FTZ R2, R0, 1 ;  /* 0x3f80000000020421 */ /* 0x000fe20000010000 */
[----:B------:R-:W-:Y:S06]  /*1210*/  @P0 BRA `(.L_x_26) ;  /* 0x00000000002c0947 */ /* 0x000fec0003800000 */
[----:B------:R-:W-:-:S13]  /*1220*/  FSETP.NEU.FTZ.AND P0, PT, |R0|, +INF , PT ;  /* 0x7f8000000000780b */ /* 0x000fda0003f1d200 */
[----:B------:R-:W-:Y:S01]  /*1230*/  @!P0 MOV R2, R0 ;  /* 0x0000000000028202 */ /* 0x000fe20000000f00 */
[----:B------:R-:W-:Y:S06]  /*1240*/  @!P0 BRA `(.L_x_26) ;  /* 0x0000000000208947 */ /* 0x000fec0003800000 */
[----:B------:R-:W-:-:S04]  /*1250*/  FFMA R0, R0, 1.84467440737095516160e+19, RZ ;  /* 0x5f80000000007823 */ /* 0x000fc800000000ff */
[----:B------:R-:W0:Y:S02]  /*1260*/  MUFU.RSQ R3, R0 ;  /* 0x0000000000037308 */ /* 0x000e240000001400 */
[----:B0-----:R-:W-:Y:S01]  /*1270*/  FMUL.FTZ R15, R0, R3 ;  /* 0x00000003000f7220 */ /* 0x001fe20000410000 */
[----:B------:R-:W-:-:S03]  /*1280*/  FMUL.FTZ R3, R3, 0.5 ;  /* 0x3f00000003037820 */ /* 0x000fc60000410000 */
[----:B------:R-:W-:-:S04]  /*1290*/  FADD.FTZ R2, -R15, -RZ ;  /* 0x800000ff0f027221 */ /* 0x000fc80000010100 */
[----:B------:R-:W-:-:S04]  /*12a0*/  FFMA R2, R15, R2, R0 ;  /* 0x000000020f027223 */ /* 0x000fc80000000000 */
[----:B------:R-:W-:-:S04]  /*12b0*/  FFMA R2, R2, R3, R15 ;  /* 0x0000000302027223 */ /* 0x000fc8000000000f */
[----:B------:R-:W-:-:S07]  /*12c0*/  FMUL.FTZ R2, R2, 2.3283064365386962891e-10 ;  /* 0x2f80000002027820 */ /* 0x000fce0000410000 */
.L_x_26:
[----:B------:R-:W-:Y:S01]  /*12d0*/  HFMA2 R3, -RZ, RZ, 0, 0 ;  /* 0x00000000ff037431 */ /* 0x000fe200000001ff */
[----:B------:R-:W-:Y:S01]  /*12e0*/  MOV R0, R2 ;  /* 0x0000000200007202 */ /* 0x000fe20000000f00 */
[----:B------:R-:W-:-:S04]  /*12f0*/  IMAD.MOV.U32 R2, RZ, RZ, R14 ;  /* 0x000000ffff027224 */ /* 0x000fc800078e000e */
[----:B------:R-:W-:Y:S05]  /*1300*/  RET.REL.NODEC R2 `(_Z6kernelP6SpherePh) ;  /* 0xffffffec023c7950 */ /* 0x000fea0003c3ffff */
        .weak           $__internal_1_$__cuda_sm3x_div_rn_noftz_f32_slowpath
        .type           $__internal_1_$__cuda_sm3x_div_rn_noftz_f32_slowpath,@function
        .size           $__internal_1_$__cuda_sm3x_div_rn_noftz_f32_slowpath,(.L_x_37 - $__internal_1_$__cuda_sm3x_div_rn_noftz_f32_slowpath)
$__internal_1_$__cuda_sm3x_div_rn_noftz_f32_slowpath:
[----:B------:R-:W-:Y:S02]  /*1310*/  SHF.R.U32.HI R12, RZ, 0x17, R3 ;  /* 0x00000017ff0c7819 */ /* 0x000fe40000011603 */
[----:B------:R-:W-:Y:S02]  /*1320*/  SHF.R.U32.HI R14, RZ, 0x17, R0 ;  /* 0x00000017ff0e7819 */ /* 0x000fe40000011600 */
[----:B------:R-:W-:Y:S02]  /*1330*/  LOP3.LUT R12, R12, 0xff, RZ, 0xc0, !PT ;  /* 0x000000ff0c0c7812 */ /* 0x000fe400078ec0ff */
[----:B------:R-:W-:Y:S02]  /*1340*/  LOP3.LUT R15, R14, 0xff, RZ, 0xc0, !PT ;  /* 0x000000ff0e0f7812 */ /* 0x000fe400078ec0ff */
[----:B------:R-:W-:Y:S02]  /*1350*/  IADD3 R17, PT, PT, R12, -0x1, RZ ;  /* 0xffffffff0c117810 */ /* 0x000fe40007ffe0ff */
[----:B------:R-:W-:-:S02]  /*1360*/  IADD3 R16, PT, PT, R15, -0x1, RZ ;  /* 0xffffffff0f107810 */ /* 0x000fc40007ffe0ff */
[----:B------:R-:W-:-:S04]  /*1370*/  ISETP.GT.U32.AND P0, PT, R17, 0xfd, PT ;  /* 0x000000fd1100780c */ /* 0x000fc80003f04070 */
[----:B------:R-:W-:-:S13]  /*1380*/  ISETP.GT.U32.OR P0, PT, R16, 0xfd, P0 ;  /* 0x000000fd1000780c */ /* 0x000fda0000704470 */
[----:B------:R-:W-:Y:S01]  /*1390*/  @!P0 MOV R14, RZ ;  /* 0x000000ff000e8202 */ /* 0x000fe20000000f00 */
[----:B------:R-:W-:Y:S06]  /*13a0*/  @!P0 BRA `(.L_x_27) ;  /* 0x00000000005c8947 */ /* 0x000fec0003800000 */
[----:B------:R-:W-:Y:S02]  /*13b0*/  FSETP.GTU.FTZ.AND P0, PT, |R0|, +INF , PT ;  /* 0x7f8000000000780b */ /* 0x000fe40003f1c200 */
[----:B------:R-:W-:-:S04]  /*13c0*/  FSETP.GTU.FTZ.AND P1, PT, |R3|, +INF , PT ;  /* 0x7f8000000300780b */ /* 0x000fc80003f3c200 */
[----:B------:R-:W-:-:S13]  /*13d0*/  PLOP3.LUT P0, PT, P0, P1, PT, 0xf8, 0x8f ;  /* 0x00000000008f781c */ /* 0x000fda0000703f70 */
[----:B------:R-:W-:Y:S05]  /*13e0*/  @P0 BRA `(.L_x_28) ;  /* 0x0000000400440947 */ /* 0x000fea0003800000 */
[----:B------:R-:W-:-:S13]  /*13f0*/  LOP3.LUT P0, RZ, R3, 0x7fffffff, R0, 0xc8, !PT ;  /* 0x7fffffff03ff7812 */ /* 0x000fda000780c800 */
[----:B------:R-:W-:Y:S05]  /*1400*/  @!P0 BRA `(.L_x_29) ;  /* 0x0000000400348947 */ /* 0x000fea0003800000 */
[C---:B------:R-:W-:Y:S02]  /*1410*/  FSETP.NEU.FTZ.AND P2, PT, |R0|.reuse, +INF , PT ;  /* 0x7f8000000000780b */ /* 0x040fe40003f5d200 */
[----:B------:R-:W-:Y:S02]  /*1420*/  FSETP.NEU.FTZ.AND P1, PT, |R3|, +INF , PT ;  /* 0x7f8000000300780b */ /* 0x000fe40003f3d200 */
[----:B------:R-:W-:-:S11]  /*1430*/  FSETP.NEU.FTZ.AND P0, PT, |R0|, +INF , PT ;  /* 0x7f8000000000780b */ /* 0x000fd60003f1d200 */
[----:B------:R-:W-:Y:S05]  /*1440*/  @!P1 BRA !P2, `(.L_x_29) ;  /* 0x0000000400249947 */ /* 0x000fea0005000000 */
[----:B------:R-:W-:-:S04]  /*1450*/  LOP3.LUT P2, RZ, R0, 0x7fffffff, RZ, 0xc0, !PT ;  /* 0x7fffffff00ff7812 */ /* 0x000fc8000784c0ff */
[----:B------:R-:W-:-:S13]  /*1460*/  PLOP3.LUT P1, PT, P1, P2, PT, 0x2f, 0xf2 ;  /* 0x0000000000f2781c */ /* 0x000fda0000f24577 */
[----:B------:R-:W-:Y:S05]  /*1470*/  @P1 BRA `(.L_x_30) ;  /* 0x0000000400101947 */ /* 0x000fea0003800000 */
[----:B------:R-:W-:-:S04]  /*1480*/  LOP3.LUT P1, RZ, R3, 0x7fffffff, RZ, 0xc0, !PT ;  /* 0x7fffffff03ff7812 */ /* 0x000fc8000782c0ff */
[----:B------:R-:W-:-:S13]  /*1490*/  PLOP3.LUT P0, PT, P0, P1, PT, 0x2f, 0xf2 ;  /* 0x0000000000f2781c */ /* 0x000fda0000702577 */
[----:B------:R-:W-:Y:S05]  /*14a0*/  @P0 BRA `(.L_x_31) ;  /* 0x0000000000f80947 */ /* 0x000fea0003800000 */
[----:B------:R-:W-:Y:S02]  /*14b0*/  ISETP.GE.AND P0, PT, R16, RZ, PT ;  /* 0x000000ff1000720c */ /* 0x000fe40003f06270 */
[----:B------:R-:W-:-:S11]  /*14c0*/  ISETP.GE.AND P1, PT, R17, RZ, PT ;  /* 0x000000ff1100720c */ /* 0x000fd60003f26270 */
[----:B------:R-:W-:Y:S01]  /*14d0*/  @P0 MOV R14, RZ ;  /* 0x000000ff000e0202 */ /* 0x000fe20000000f00 */
[----:B------:R-:W-:Y:S02]  /*14e0*/  @!P0 IMAD.MOV.U32 R14, RZ, RZ, -0x40 ;  /* 0xffffffc0ff0e8424 */ /* 0x000fe400078e00ff */
[----:B------:R-:W-:Y:S01]  /*14f0*/  @!P0 FFMA R0, R0, 1.84467440737095516160e+19, RZ ;  /* 0x5f80000000008823 */ /* 0x000fe200000000ff */
[----:B------:R-:W-:Y:S02]  /*1500*/  @!P1 FFMA R3, R3, 1.84467440737095516160e+19, RZ ;  /* 0x5f80000003039823 */ /* 0x000fe400000000ff */
[----:B------:R-:W-:-:S07]  /*1510*/  @!P1 IADD3 R14, PT, PT, R14, 0x40, RZ ;  /* 0x000000400e0e9810 */ /* 0x000fce0007ffe0ff */
.L_x_27:
[----:B------:R-:W-:Y:S02]  /*1520*/  LEA R16, R12, 0xc0800000, 0x17 ;  /* 0xc08000000c107811 */ /* 0x000fe400078eb8ff */
[----:B------:R-:W-:Y:S02]  /*1530*/  IADD3 R15, PT, PT, R15, -0x7f, RZ ;  /* 0xffffff810f0f7810 */ /* 0x000fe40007ffe0ff */
[----:B------:R-:W-:-:S03]  /*1540*/  IADD3 R17, PT, PT, -R16, R3, RZ ;  /* 0x0000000310117210 */ /* 0x000fc60007ffe1ff */
[----:B------:R-:W-:Y:S01]  /*1550*/  IMAD R0, R15, -0x800000, R0 ;  /* 0xff8000000f007824 */ /* 0x000fe200078e0200 */
[----:B------:R-:W0:Y:S01]  /*1560*/  MUFU.RCP R3, R17 ;  /* 0x0000001100037308 */ /* 0x000e220000001000 */
[----:B------:R-:W-:Y:S01]  /*1570*/  FADD.FTZ R19, -R17, -RZ ;  /* 0x800000ff11137221 */ /* 0x000fe20000010100 */
[----:B------:R-:W-:-:S04]  /*1580*/  IADD3 R15, PT, PT, R15, 0x7f, -R12 ;  /* 0x0000007f0f0f7810 */ /* 0x000fc80007ffe80c */
[----:B------:R-:W-:Y:S01]  /*1590*/  IADD3 R15, PT, PT, R15, R14, RZ ;  /* 0x0000000e0f0f7210 */ /* 0x000fe20007ffe0ff */
[----:B0-----:R-:W-:-:S04]  /*15a0*/  FFMA R16, R3, R19, 1 ;  /* 0x3f80000003107423 */ /* 0x001fc80000000013 */
[----:B------:R-:W-:-:S04]  /*15b0*/  FFMA R3, R3, R16, R3 ;  /* 0x0000001003037223 */ /* 0x000fc80000000003 */
[----:B------:R-:W-:-:S04]  /*15c0*/  FFMA R16, R0, R3, RZ ;  /* 0x0000000300107223 */ /* 0x000fc800000000ff */
[----:B------:R-:W-:-:S04]  /*15d0*/  FFMA R18, R19, R16, R0 ;  /* 0x0000001013127223 */ /* 0x000fc80000000000 */
[----:B------:R-:W-:-:S04]  /*15e0*/  FFMA R16, R3, R18, R16 ;  /* 0x0000001203107223 */ /* 0x000fc80000000010 */
[----:B------:R-:W-:-:S04]  /*15f0*/  FFMA R19, R19, R16, R0 ;  /* 0x0000001013137223 */ /* 0x000fc80000000000 */
[----:B------:R-:W-:-:S05]  /*1600*/  FFMA R0, R3, R19, R16 ;  /* 0x0000001303007223 */ /* 0x000fca0000000010 */
[----:B------:R-:W-:-:S04]  /*1610*/  SHF.R.U32.HI R12, RZ, 0x17, R0 ;  /* 0x00000017ff0c7819 */ /* 0x000fc80000011600 */
[----:B------:R-:W-:-:S04]  /*1620*/  LOP3.LUT R12, R12, 0xff, RZ, 0xc0, !PT ;  /* 0x000000ff0c0c7812 */ /* 0x000fc800078ec0ff */
[----:B------:R-:W-:-:S05]  /*1630*/  IADD3 R17, PT, PT, R12, R15, RZ ;  /* 0x0000000f0c117210 */ /* 0x000fca0007ffe0ff */
[----:B------:R-:W-:-:S05]  /*1640*/  VIADD R12, R17, 0xffffffff ;  /* 0xffffffff110c7836 */ /* 0x000fca0000000000 */
[----:B------:R-:W-:-:S13]  /*1650*/  ISETP.GE.U32.AND P0, PT, R12, 0xfe, PT ;  /* 0x000000fe0c00780c */ /* 0x000fda0003f06070 */
[----:B------:R-:W-:Y:S05]  /*1660*/  @!P0 BRA `(.L_x_32) ;  /* 0x0000000000808947 */ /* 0x000fea0003800000 */
[----:B------:R-:W-:-:S13]  /*1670*/  ISETP.GT.AND P0, PT, R17, 0xfe, PT ;  /* 0x000000fe1100780c */ /* 0x000fda0003f04270 */
[----:B------:R-:W-:Y:S05]  /*1680*/  @P0 BRA `(.L_x_33) ;  /* 0x00000000006c0947 */ /* 0x000fea0003800000 */
[----:B------:R-:W-:-:S13]  /*1690*/  ISETP.GE.AND P0, PT, R17, 0x1, PT ;  /* 0x000000011100780c */ /* 0x000fda0003f06270 */
[----:B------:R-:W-:Y:S05]  /*16a0*/  @P0 BRA `(.L_x_34) ;  /* 0x0000000000980947 */ /* 0x000fea0003800000 */
[----:B------:R-:W-:Y:S02]  /*16b0*/  ISETP.GE.AND P0, PT, R17, -0x18, PT ;  /* 0xffffffe81100780c */ /* 0x000fe40003f06270 */
[----:B------:R-:W-:-:S11]  /*16c0*/  LOP3.LUT R0, R0, 0x80000000, RZ, 0xc0, !PT ;  /* 0x8000000000007812 */ /* 0x000fd600078ec0ff */
[----:B------:R-:W-:Y:S05]  /*16d0*/  @!P0 BRA `(.L_x_34) ;  /* 0x00000000008c8947 */ /* 0x000fea0003800000 */
[-CC-:B------:R-:W-:Y:S01]  /*16e0*/  FFMA.RZ R12, R3, R19.reuse, R16.reuse ;  /* 0x00000013030c7223 */ /* 0x180fe2000000c010 */
[C---:B------:R-:W-:Y:S02]  /*16f0*/  IADD3 R15, PT, PT, R17.reuse, 0x20, RZ ;  /* 0x00000020110f7810 */ /* 0x040fe40007ffe0ff */
[----:B------:R-:W-:Y:S02]  /*1700*/  ISETP.NE.AND P2, PT, R17, RZ, PT ;  /* 0x000000ff1100720c */ /* 0x000fe40003f45270 */
[----:B------:R-:W-:Y:S01]  /*1710*/  LOP3.LUT R14, R12, 0x7fffff, RZ, 0xc0, !PT ;  /* 0x007fffff0c0e7812 */ /* 0x000fe200078ec0ff */
[CCC-:B------:R-:W-:Y:S01]  /*1720*/  FFMA.RP R12, R3.reuse, R19.reuse, R16.reuse ;  /* 0x00000013030c7223 */ /* 0x1c0fe20000008010 */
[----:B------:R-:W-:Y:S01]  /*1730*/  FFMA.RM R3, R3, R19, R16 ;  /* 0x0000001303037223 */ /* 0x000fe20000004010 */
[----:B------:R-:W-:Y:S02]  /*1740*/  ISETP.NE.AND P1, PT, R17, RZ, PT ;  /* 0x000000ff1100720c */ /* 0x000fe40003f25270 */
[----:B------:R-:W-:-:S02]  /*1750*/  LOP3.LUT R14, R14, 0x800000, RZ, 0xfc, !PT ;  /* 0x008000000e0e7812 */ /* 0x000fc400078efcff */
[----:B------:R-:W-:Y:S02]  /*1760*/  IADD3 R16, PT, PT, -R17, RZ, RZ ;  /* 0x000000ff11107210 */ /* 0x000fe40007ffe1ff */
[----:B------:R-:W-:Y:S02]  /*1770*/  SHF.L.U32 R15, R14, R15, RZ ;  /* 0x0000000f0e0f7219 */ /* 0x000fe400000006ff */
[----:B------:R-:W-:Y:S02]  /*1780*/  FSETP.NEU.FTZ.AND P0, PT, R12, R3, PT ;  /* 0x000000030c00720b */ /* 0x000fe40003f1d000 */
[----:B------:R-:W-:Y:S02]  /*1790*/  SEL R3, R16, RZ, P2 ;  /* 0x000000ff10037207 */ /* 0x000fe40001000000 */
[----:B------:R-:W-:Y:S02]  /*17a0*/  ISETP.NE.AND P1, PT, R15, RZ, P1 ;  /* 0x000000ff0f00720c */ /* 0x000fe40000f25270 */
[----:B------:R-:W-:-:S02]  /*17b0*/  SHF.R.U32.HI R3, RZ, R3, R14 ;  /* 0x00000003ff037219 */ /* 0x000fc4000001160e */
[----:B------:R-:W-:Y:S02]  /*17c0*/  PLOP3.LUT P0, PT, P0, P1, PT, 0xf8, 0x8f ;  /* 0x00000000008f781c */ /* 0x000fe40000703f70 */
[----:B------:R-:W-:Y:S02]  /*17d0*/  SHF.R.U32.HI R15, RZ, 0x1, R3 ;  /* 0x00000001ff0f7819 */ /* 0x000fe40000011603 */
[----:B------:R-:W-:-:S04]  /*17e0*/  SEL R12, RZ, 0x1, !P0 ;  /* 0x00000001ff0c7807 */ /* 0x000fc80004000000 */
[----:B------:R-:W-:-:S04]  /*17f0*/  LOP3.LUT R12, R12, 0x1, R15, 0xf8, !PT ;  /* 0x000000010c0c7812 */ /* 0x000fc800078ef80f */
[----:B------:R-:W-:-:S04]  /*1800*/  LOP3.LUT R12, R12, R3, RZ, 0xc0, !PT ;  /* 0x000000030c0c7212 */ /* 0x000fc800078ec0ff */
[----:B------:R-:W-:-:S04]  /*1810*/  IADD3 R15, PT, PT, R15, R12, RZ ;  /* 0x0000000c0f0f7210 */ /* 0x000fc80007ffe0ff */
[----:B------:R-:W-:Y:S01]  /*1820*/  LOP3.LUT R0, R15, R0, RZ, 0xfc, !PT ;  /* 0x000000000f007212 */ /* 0x000fe200078efcff */
[----:B------:R-:W-:Y:S06]  /*1830*/  BRA `(.L_x_34) ;  /* 0x0000000000347947 */ /* 0x000fec0003800000 */
.L_x_33:
[----:B------:R-:W-:-:S04]  /*1840*/  LOP3.LUT R0, R0, 0x80000000, RZ, 0xc0, !PT ;  /* 0x8000000000007812 */ /* 0x000fc800078ec0ff */
[----:B------:R-:W-:Y:S01]  /*1850*/  LOP3.LUT R0, R0, 0x7f800000, RZ, 0xfc, !PT ;  /* 0x7f80000000007812 */ /* 0x000fe200078efcff */
[----:B------:R-:W-:Y:S06]  /*1860*/  BRA `(.L_x_34) ;  /* 0x0000000000287947 */ /* 0x000fec0003800000 */
.L_x_32:
[----:B------:R-:W-:Y:S01]  /*1870*/  LEA R0, R15, R0, 0x17 ;  /* 0x000000000f007211 */ /* 0x000fe200078eb8ff */
[----:B------:R-:W-:Y:S06]  /*1880*/  BRA `(.L_x_34) ;  /* 0x0000000000207947 */ /* 0x000fec0003800000 */
.L_x_31:
[----:B------:R-:W-:-:S04]  /*1890*/  LOP3.LUT R0, R3, 0x80000000, R0, 0x48, !PT ;  /* 0x8000000003007812 */ /* 0x000fc800078e4800 */
[----:B------:R-:W-:Y:S01]  /*18a0*/  LOP3.LUT R0, R0, 0x7f800000, RZ, 0xfc, !PT ;  /* 0x7f80000000007812 */ /* 0x000fe200078efcff */
[----:B------:R-:W-:Y:S06]  /*18b0*/  BRA `(.L_x_34) ;  /* 0x0000000000147947 */ /* 0x000fec0003800000 */
.L_x_30:
[----:B------:R-:W-:Y:S01]  /*18c0*/  LOP3.LUT R0, R3, 0x80000000, R0, 0x48, !PT ;  /* 0x8000000003007812 */ /* 0x000fe200078e4800 */
[----:B------:R-:W-:Y:S06]  /*18d0*/  BRA `(.L_x_34) ;  /* 0x00000000000c7947 */ /* 0x000fec0003800000 */
.L_x_29:
[----:B------:R-:W0:Y:S01]  /*18e0*/  MUFU.RSQ R0, -QNAN ;  /* 0xffc0000000007908 */ /* 0x000e220000001400 */
[----:B------:R-:W-:Y:S05]  /*18f0*/  BRA `(.L_x_34) ;  /* 0x0000000000047947 */ /* 0x000fea0003800000 */
.L_x_28:
[----:B------:R-:W-:-:S07]  /*1900*/  FADD.FTZ R0, R0, R3 ;  /* 0x0000000300007221 */ /* 0x000fce0000010000 */
.L_x_34:
[----:B------:R-:W-:-:S04]  /*1910*/  HFMA2 R3, -RZ, RZ, 0, 0 ;  /* 0x00000000ff037431 */ /* 0x000fc800000001ff */
[----:B0-----:R-:W-:Y:S05]  /*1920*/  RET.REL.NODEC R2 `(_Z6kernelP6SpherePh) ;  /* 0xffffffe402b47950 */ /* 0x001fea0003c3ffff */
.L_x_35:
[----:B------:R-:W-:-:S00]  /*1930*/  BRA `(.L_x_35) ;  /* 0xfffffffc00fc7947 */ /* 0x000fc0000383ffff */
[----:B------:R-:W-:-:S00]  /*1940*/  NOP ;  /* 0x0000000000007918 */ /* 0x000fc00000000000 */
        /* <DEDUP_REMOVED lines=11> */
.L_x_37:


//--------------------- .nv.shared.reserved.0     --------------------------
	.section	.nv.shared.reserved.0,"aw",@nobits
	.weak		__nv_reservedSMEM_offset_0_alias
	.size		__nv_reservedSMEM_offset_0_alias, 0, 64
	.other		__nv_reservedSMEM_offset_0_alias,@"STO_CUDA_RESERVED_SHARED STV_DEFAULT"
__nv_reservedSMEM_offset_0_alias:
	.zero		0
	.zero		64


//--------------------- .nv.constant0._Z6kernelP6SpherePh --------------------------
	.section	.nv.constant0._Z6kernelP6SpherePh,"a",@progbits
	.sectionflags	@""
	.align	4
.nv.constant0._Z6kernelP6SpherePh:
	.zero		912


//--------------------- SYMBOLS --------------------------

	.type		.nv.reservedSmem.offset0,@object
	.size		.nv.reservedSmem.offset0,0x4
